//
// Generated by NVIDIA NVVM Compiler
//
// Compiler Build ID: CL-36424714
// Cuda compilation tools, release 13.0, V13.0.88
// Based on NVVM 20.0.0
//

.version 9.0
.target sm_100
.address_size 64

	// .globl	_Z37convolution_tiled_2D_const_mem_kernelPfS_ii
.const .align 4 .b8 Filter[324];
// _ZZ37convolution_tiled_2D_const_mem_kernelPfS_iiE3N_s has been demoted

.visible .entry _Z37convolution_tiled_2D_const_mem_kernelPfS_ii(
	.param .u64 .ptr .align 1 _Z37convolution_tiled_2D_const_mem_kernelPfS_ii_param_0,
	.param .u64 .ptr .align 1 _Z37convolution_tiled_2D_const_mem_kernelPfS_ii_param_1,
	.param .u32 _Z37convolution_tiled_2D_const_mem_kernelPfS_ii_param_2,
	.param .u32 _Z37convolution_tiled_2D_const_mem_kernelPfS_ii_param_3
)
{
	.reg .pred 	%p<16>;
	.reg .b32 	%r<24>;
	.reg .b32 	%f<245>;
	.reg .b64 	%rd<9>;
	// demoted variable
	.shared .align 4 .b8 _ZZ37convolution_tiled_2D_const_mem_kernelPfS_iiE3N_s[4096];
	ld.param.u64 	%rd1, [_Z37convolution_tiled_2D_const_mem_kernelPfS_ii_param_0];
	ld.param.u64 	%rd2, [_Z37convolution_tiled_2D_const_mem_kernelPfS_ii_param_1];
	ld.param.u32 	%r7, [_Z37convolution_tiled_2D_const_mem_kernelPfS_ii_param_2];
	ld.param.u32 	%r9, [_Z37convolution_tiled_2D_const_mem_kernelPfS_ii_param_3];
	mov.u32 	%r10, %ctaid.x;
	mov.u32 	%r11, %tid.x;
	add.s32 	%r1, %r11, -4;
	mad.lo.s32 	%r2, %r10, 24, %r1;
	mov.u32 	%r12, %ctaid.y;
	mov.u32 	%r3, %tid.y;
	mad.lo.s32 	%r13, %r12, 24, %r3;
	add.s32 	%r5, %r13, -4;
	setp.lt.u32 	%p1, %r13, 4;
	setp.ge.s32 	%p2, %r5, %r9;
	or.pred  	%p3, %p1, %p2;
	setp.lt.s32 	%p4, %r2, 0;
	or.pred  	%p5, %p4, %p3;
	setp.ge.s32 	%p6, %r2, %r7;
	shl.b32 	%r14, %r3, 7;
	mov.u32 	%r15, _ZZ37convolution_tiled_2D_const_mem_kernelPfS_iiE3N_s;
	add.s32 	%r16, %r15, %r14;
	shl.b32 	%r17, %r11, 2;
	add.s32 	%r6, %r16, %r17;
	or.pred  	%p7, %p6, %p5;
	@%p7 bra 	$L__BB0_2;
	cvta.to.global.u64 	%rd3, %rd1;
	mad.lo.s32 	%r19, %r7, %r5, %r2;
	mul.wide.s32 	%rd4, %r19, 4;
	add.s64 	%rd5, %rd3, %rd4;
	ld.global.f32 	%f1, [%rd5];
	st.shared.f32 	[%r6], %f1;
	bra.uni 	$L__BB0_3;
$L__BB0_2:
	mov.b32 	%r18, 0;
	st.shared.u32 	[%r6], %r18;
$L__BB0_3:
	setp.ge.s32 	%p8, %r2, %r7;
	setp.lt.s32 	%p9, %r2, 0;
	setp.ge.s32 	%p10, %r5, %r9;
	setp.lt.u32 	%p11, %r13, 4;
	bar.sync 	0;
	or.pred  	%p12, %p9, %p8;
	or.pred  	%p13, %p11, %p12;
	or.pred  	%p14, %p13, %p10;
	@%p14 bra 	$L__BB0_6;
	add.s32 	%r21, %r3, -4;
	max.u32 	%r22, %r1, %r21;
	setp.gt.u32 	%p15, %r22, 23;
	@%p15 bra 	$L__BB0_6;
	ld.const.f32 	%f2, [Filter];
	ld.shared.f32 	%f3, [%r6+-528];
	fma.rn.f32 	%f4, %f2, %f3, 0f00000000;
	ld.const.f32 	%f5, [Filter+4];
	ld.shared.f32 	%f6, [%r6+-524];
	fma.rn.f32 	%f7, %f5, %f6, %f4;
	ld.const.f32 	%f8, [Filter+8];
	ld.shared.f32 	%f9, [%r6+-520];
	fma.rn.f32 	%f10, %f8, %f9, %f7;
	ld.const.f32 	%f11, [Filter+12];
	ld.shared.f32 	%f12, [%r6+-516];
	fma.rn.f32 	%f13, %f11, %f12, %f10;
	ld.const.f32 	%f14, [Filter+16];
	ld.shared.f32 	%f15, [%r6+-512];
	fma.rn.f32 	%f16, %f14, %f15, %f13;
	ld.const.f32 	%f17, [Filter+20];
	ld.shared.f32 	%f18, [%r6+-508];
	fma.rn.f32 	%f19, %f17, %f18, %f16;
	ld.const.f32 	%f20, [Filter+24];
	ld.shared.f32 	%f21, [%r6+-504];
	fma.rn.f32 	%f22, %f20, %f21, %f19;
	ld.const.f32 	%f23, [Filter+28];
	ld.shared.f32 	%f24, [%r6+-500];
	fma.rn.f32 	%f25, %f23, %f24, %f22;
	ld.const.f32 	%f26, [Filter+32];
	ld.shared.f32 	%f27, [%r6+-496];
	fma.rn.f32 	%f28, %f26, %f27, %f25;
	ld.const.f32 	%f29, [Filter+36];
	ld.shared.f32 	%f30, [%r6+-400];
	fma.rn.f32 	%f31, %f29, %f30, %f28;
	ld.const.f32 	%f32, [Filter+40];
	ld.shared.f32 	%f33, [%r6+-396];
	fma.rn.f32 	%f34, %f32, %f33, %f31;
	ld.const.f32 	%f35, [Filter+44];
	ld.shared.f32 	%f36, [%r6+-392];
	fma.rn.f32 	%f37, %f35, %f36, %f34;
	ld.const.f32 	%f38, [Filter+48];
	ld.shared.f32 	%f39, [%r6+-388];
	fma.rn.f32 	%f40, %f38, %f39, %f37;
	ld.const.f32 	%f41, [Filter+52];
	ld.shared.f32 	%f42, [%r6+-384];
	fma.rn.f32 	%f43, %f41, %f42, %f40;
	ld.const.f32 	%f44, [Filter+56];
	ld.shared.f32 	%f45, [%r6+-380];
	fma.rn.f32 	%f46, %f44, %f45, %f43;
	ld.const.f32 	%f47, [Filter+60];
	ld.shared.f32 	%f48, [%r6+-376];
	fma.rn.f32 	%f49, %f47, %f48, %f46;
	ld.const.f32 	%f50, [Filter+64];
	ld.shared.f32 	%f51, [%r6+-372];
	fma.rn.f32 	%f52, %f50, %f51, %f49;
	ld.const.f32 	%f53, [Filter+68];
	ld.shared.f32 	%f54, [%r6+-368];
	fma.rn.f32 	%f55, %f53, %f54, %f52;
	ld.const.f32 	%f56, [Filter+72];
	ld.shared.f32 	%f57, [%r6+-272];
	fma.rn.f32 	%f58, %f56, %f57, %f55;
	ld.const.f32 	%f59, [Filter+76];
	ld.shared.f32 	%f60, [%r6+-268];
	fma.rn.f32 	%f61, %f59, %f60, %f58;
	ld.const.f32 	%f62, [Filter+80];
	ld.shared.f32 	%f63, [%r6+-264];
	fma.rn.f32 	%f64, %f62, %f63, %f61;
	ld.const.f32 	%f65, [Filter+84];
	ld.shared.f32 	%f66, [%r6+-260];
	fma.rn.f32 	%f67, %f65, %f66, %f64;
	ld.const.f32 	%f68, [Filter+88];
	ld.shared.f32 	%f69, [%r6+-256];
	fma.rn.f32 	%f70, %f68, %f69, %f67;
	ld.const.f32 	%f71, [Filter+92];
	ld.shared.f32 	%f72, [%r6+-252];
	fma.rn.f32 	%f73, %f71, %f72, %f70;
	ld.const.f32 	%f74, [Filter+96];
	ld.shared.f32 	%f75, [%r6+-248];
	fma.rn.f32 	%f76, %f74, %f75, %f73;
	ld.const.f32 	%f77, [Filter+100];
	ld.shared.f32 	%f78, [%r6+-244];
	fma.rn.f32 	%f79, %f77, %f78, %f76;
	ld.const.f32 	%f80, [Filter+104];
	ld.shared.f32 	%f81, [%r6+-240];
	fma.rn.f32 	%f82, %f80, %f81, %f79;
	ld.const.f32 	%f83, [Filter+108];
	ld.shared.f32 	%f84, [%r6+-144];
	fma.rn.f32 	%f85, %f83, %f84, %f82;
	ld.const.f32 	%f86, [Filter+112];
	ld.shared.f32 	%f87, [%r6+-140];
	fma.rn.f32 	%f88, %f86, %f87, %f85;
	ld.const.f32 	%f89, [Filter+116];
	ld.shared.f32 	%f90, [%r6+-136];
	fma.rn.f32 	%f91, %f89, %f90, %f88;
	ld.const.f32 	%f92, [Filter+120];
	ld.shared.f32 	%f93, [%r6+-132];
	fma.rn.f32 	%f94, %f92, %f93, %f91;
	ld.const.f32 	%f95, [Filter+124];
	ld.shared.f32 	%f96, [%r6+-128];
	fma.rn.f32 	%f97, %f95, %f96, %f94;
	ld.const.f32 	%f98, [Filter+128];
	ld.shared.f32 	%f99, [%r6+-124];
	fma.rn.f32 	%f100, %f98, %f99, %f97;
	ld.const.f32 	%f101, [Filter+132];
	ld.shared.f32 	%f102, [%r6+-120];
	fma.rn.f32 	%f103, %f101, %f102, %f100;
	ld.const.f32 	%f104, [Filter+136];
	ld.shared.f32 	%f105, [%r6+-116];
	fma.rn.f32 	%f106, %f104, %f105, %f103;
	ld.const.f32 	%f107, [Filter+140];
	ld.shared.f32 	%f108, [%r6+-112];
	fma.rn.f32 	%f109, %f107, %f108, %f106;
	ld.const.f32 	%f110, [Filter+144];
	ld.shared.f32 	%f111, [%r6+-16];
	fma.rn.f32 	%f112, %f110, %f111, %f109;
	ld.const.f32 	%f113, [Filter+148];
	ld.shared.f32 	%f114, [%r6+-12];
	fma.rn.f32 	%f115, %f113, %f114, %f112;
	ld.const.f32 	%f116, [Filter+152];
	ld.shared.f32 	%f117, [%r6+-8];
	fma.rn.f32 	%f118, %f116, %f117, %f115;
	ld.const.f32 	%f119, [Filter+156];
	ld.shared.f32 	%f120, [%r6+-4];
	fma.rn.f32 	%f121, %f119, %f120, %f118;
	ld.const.f32 	%f122, [Filter+160];
	ld.shared.f32 	%f123, [%r6];
	fma.rn.f32 	%f124, %f122, %f123, %f121;
	ld.const.f32 	%f125, [Filter+164];
	ld.shared.f32 	%f126, [%r6+4];
	fma.rn.f32 	%f127, %f125, %f126, %f124;
	ld.const.f32 	%f128, [Filter+168];
	ld.shared.f32 	%f129, [%r6+8];
	fma.rn.f32 	%f130, %f128, %f129, %f127;
	ld.const.f32 	%f131, [Filter+172];
	ld.shared.f32 	%f132, [%r6+12];
	fma.rn.f32 	%f133, %f131, %f132, %f130;
	ld.const.f32 	%f134, [Filter+176];
	ld.shared.f32 	%f135, [%r6+16];
	fma.rn.f32 	%f136, %f134, %f135, %f133;
	ld.const.f32 	%f137, [Filter+180];
	ld.shared.f32 	%f138, [%r6+112];
	fma.rn.f32 	%f139, %f137, %f138, %f136;
	ld.const.f32 	%f140, [Filter+184];
	ld.shared.f32 	%f141, [%r6+116];
	fma.rn.f32 	%f142, %f140, %f141, %f139;
	ld.const.f32 	%f143, [Filter+188];
	ld.shared.f32 	%f144, [%r6+120];
	fma.rn.f32 	%f145, %f143, %f144, %f142;
	ld.const.f32 	%f146, [Filter+192];
	ld.shared.f32 	%f147, [%r6+124];
	fma.rn.f32 	%f148, %f146, %f147, %f145;
	ld.const.f32 	%f149, [Filter+196];
	ld.shared.f32 	%f150, [%r6+128];
	fma.rn.f32 	%f151, %f149, %f150, %f148;
	ld.const.f32 	%f152, [Filter+200];
	ld.shared.f32 	%f153, [%r6+132];
	fma.rn.f32 	%f154, %f152, %f153, %f151;
	ld.const.f32 	%f155, [Filter+204];
	ld.shared.f32 	%f156, [%r6+136];
	fma.rn.f32 	%f157, %f155, %f156, %f154;
	ld.const.f32 	%f158, [Filter+208];
	ld.shared.f32 	%f159, [%r6+140];
	fma.rn.f32 	%f160, %f158, %f159, %f157;
	ld.const.f32 	%f161, [Filter+212];
	ld.shared.f32 	%f162, [%r6+144];
	fma.rn.f32 	%f163, %f161, %f162, %f160;
	ld.const.f32 	%f164, [Filter+216];
	ld.shared.f32 	%f165, [%r6+240];
	fma.rn.f32 	%f166, %f164, %f165, %f163;
	ld.const.f32 	%f167, [Filter+220];
	ld.shared.f32 	%f168, [%r6+244];
	fma.rn.f32 	%f169, %f167, %f168, %f166;
	ld.const.f32 	%f170, [Filter+224];
	ld.shared.f32 	%f171, [%r6+248];
	fma.rn.f32 	%f172, %f170, %f171, %f169;
	ld.const.f32 	%f173, [Filter+228];
	ld.shared.f32 	%f174, [%r6+252];
	fma.rn.f32 	%f175, %f173, %f174, %f172;
	ld.const.f32 	%f176, [Filter+232];
	ld.shared.f32 	%f177, [%r6+256];
	fma.rn.f32 	%f178, %f176, %f177, %f175;
	ld.const.f32 	%f179, [Filter+236];
	ld.shared.f32 	%f180, [%r6+260];
	fma.rn.f32 	%f181, %f179, %f180, %f178;
	ld.const.f32 	%f182, [Filter+240];
	ld.shared.f32 	%f183, [%r6+264];
	fma.rn.f32 	%f184, %f182, %f183, %f181;
	ld.const.f32 	%f185, [Filter+244];
	ld.shared.f32 	%f186, [%r6+268];
	fma.rn.f32 	%f187, %f185, %f186, %f184;
	ld.const.f32 	%f188, [Filter+248];
	ld.shared.f32 	%f189, [%r6+272];
	fma.rn.f32 	%f190, %f188, %f189, %f187;
	ld.const.f32 	%f191, [Filter+252];
	ld.shared.f32 	%f192, [%r6+368];
	fma.rn.f32 	%f193, %f191, %f192, %f190;
	ld.const.f32 	%f194, [Filter+256];
	ld.shared.f32 	%f195, [%r6+372];
	fma.rn.f32 	%f196, %f194, %f195, %f193;
	ld.const.f32 	%f197, [Filter+260];
	ld.shared.f32 	%f198, [%r6+376];
	fma.rn.f32 	%f199, %f197, %f198, %f196;
	ld.const.f32 	%f200, [Filter+264];
	ld.shared.f32 	%f201, [%r6+380];
	fma.rn.f32 	%f202, %f200, %f201, %f199;
	ld.const.f32 	%f203, [Filter+268];
	ld.shared.f32 	%f204, [%r6+384];
	fma.rn.f32 	%f205, %f203, %f204, %f202;
	ld.const.f32 	%f206, [Filter+272];
	ld.shared.f32 	%f207, [%r6+388];
	fma.rn.f32 	%f208, %f206, %f207, %f205;
	ld.const.f32 	%f209, [Filter+276];
	ld.shared.f32 	%f210, [%r6+392];
	fma.rn.f32 	%f211, %f209, %f210, %f208;
	ld.const.f32 	%f212, [Filter+280];
	ld.shared.f32 	%f213, [%r6+396];
	fma.rn.f32 	%f214, %f212, %f213, %f211;
	ld.const.f32 	%f215, [Filter+284];
	ld.shared.f32 	%f216, [%r6+400];
	fma.rn.f32 	%f217, %f215, %f216, %f214;
	ld.const.f32 	%f218, [Filter+288];
	ld.shared.f32 	%f219, [%r6+496];
	fma.rn.f32 	%f220, %f218, %f219, %f217;
	ld.const.f32 	%f221, [Filter+292];
	ld.shared.f32 	%f222, [%r6+500];
	fma.rn.f32 	%f223, %f221, %f222, %f220;
	ld.const.f32 	%f224, [Filter+296];
	ld.shared.f32 	%f225, [%r6+504];
	fma.rn.f32 	%f226, %f224, %f225, %f223;
	ld.const.f32 	%f227, [Filter+300];
	ld.shared.f32 	%f228, [%r6+508];
	fma.rn.f32 	%f229, %f227, %f228, %f226;
	ld.const.f32 	%f230, [Filter+304];
	ld.shared.f32 	%f231, [%r6+512];
	fma.rn.f32 	%f232, %f230, %f231, %f229;
	ld.const.f32 	%f233, [Filter+308];
	ld.shared.f32 	%f234, [%r6+516];
	fma.rn.f32 	%f235, %f233, %f234, %f232;
	ld.const.f32 	%f236, [Filter+312];
	ld.shared.f32 	%f237, [%r6+520];
	fma.rn.f32 	%f238, %f236, %f237, %f235;
	ld.const.f32 	%f239, [Filter+316];
	ld.shared.f32 	%f240, [%r6+524];
	fma.rn.f32 	%f241, %f239, %f240, %f238;
	ld.const.f32 	%f242, [Filter+320];
	ld.shared.f32 	%f243, [%r6+528];
	fma.rn.f32 	%f244, %f242, %f243, %f241;
	mad.lo.s32 	%r23, %r7, %r5, %r2;
	cvta.to.global.u64 	%rd6, %rd2;
	mul.wide.s32 	%rd7, %r23, 4;
	add.s64 	%rd8, %rd6, %rd7;
	st.global.f32 	[%rd8], %f244;
$L__BB0_6:
	ret;

}


// ===== COMPILED SASS (sm_100) =====

	.target	sm_100

	.elftype	@"ET_EXEC"


//--------------------- .note.nv.tkinfo           --------------------------
	.section	.note.nv.tkinfo,"",@"SHT_NOTE"
	.sectionflags	@"SHF_NOTE_NV_TKINFO"
	.tkinfo
        /*0018*/ 	.word	0x00000002
        /*0030*/ 	.string	""
        /*0030*/ 	.string	"ptxas"
        /*0030*/ 	.string	"Cuda compilation tools, release 13.0, V13.0.88"
        /*0030*/ 	.string	"Build cuda_13.0.r13.0/compiler.36424714_0"
        /*0030*/ 	.string	"-arch sm_100 -m 64 "



//--------------------- .note.nv.cuinfo           --------------------------
	.section	.note.nv.cuinfo,"",@"SHT_NOTE"
	.sectionflags	@"SHF_NOTE_NV_CUINFO"
        /*0018*/ 	.short	0x0002
        /*001a*/ 	.short	0x0064
        /*001c*/ 	.short	0x0082
	.zero		2


//--------------------- .nv.info                  --------------------------
	.section	.nv.info,"",@"SHT_CUDA_INFO"
	.align	4


	//----- nvinfo : EIATTR_REGCOUNT
	.align		4
        /*0000*/ 	.byte	0x04, 0x2f
        /*0002*/ 	.short	(.L_2 - .L_1)
	.align		4
.L_1:
        /*0004*/ 	.word	index@(_Z37convolution_tiled_2D_const_mem_kernelPfS_ii)
        /*0008*/ 	.word	0x00000017


	//----- nvinfo : EIATTR_FRAME_SIZE
	.align		4
.L_2:
        /*000c*/ 	.byte	0x04, 0x11
        /*000e*/ 	.short	(.L_4 - .L_3)
	.align		4
.L_3:
        /*0010*/ 	.word	index@(_Z37convolution_tiled_2D_const_mem_kernelPfS_ii)
        /*0014*/ 	.word	0x00000000


	//----- nvinfo : EIATTR_MIN_STACK_SIZE
	.align		4
.L_4:
        /*0018*/ 	.byte	0x04, 0x12
        /*001a*/ 	.short	(.L_6 - .L_5)
	.align		4
.L_5:
        /*001c*/ 	.word	index@(_Z37convolution_tiled_2D_const_mem_kernelPfS_ii)
        /*0020*/ 	.word	0x00000000
.L_6:


//--------------------- .nv.compat                --------------------------
	.section	.nv.compat,"",@"SHT_CUDA_COMPAT_INFO"
	.align	4
        /*0000*/ 	.byte	0x02, 0x09, 0x00, 0x00, 0x02, 0x02, 0x01, 0x00, 0x02, 0x05, 0x05, 0x00, 0x03, 0x07, 0x01, 0x01
        /*0010*/ 	.byte	0x02, 0x03, 0x00, 0x00, 0x02, 0x06, 0x01, 0x00, 0x04, 0x0b, 0x08, 0x00, 0x09, 0x00, 0x00, 0x00
        /*0020*/ 	.byte	0x00, 0x00, 0x00, 0x00


//--------------------- .nv.info._Z37convolution_tiled_2D_const_mem_kernelPfS_ii --------------------------
	.section	.nv.info._Z37convolution_tiled_2D_const_mem_kernelPfS_ii,"",@"SHT_CUDA_INFO"
	.sectionflags	@""
	.align	4


	//----- nvinfo : EIATTR_CUDA_API_VERSION
	.align		4
        /*0000*/ 	.byte	0x04, 0x37
        /*0002*/ 	.short	(.L_8 - .L_7)
.L_7:
        /*0004*/ 	.word	0x00000082


	//----- nvinfo : EIATTR_KPARAM_INFO
	.align		4
.L_8:
        /*0008*/ 	.byte	0x04, 0x17
        /*000a*/ 	.short	(.L_10 - .L_9)
.L_9:
        /*000c*/ 	.word	0x00000000
        /*0010*/ 	.short	0x0003
        /*0012*/ 	.short	0x0014
        /*0014*/ 	.byte	0x00, 0xf0, 0x11, 0x00


	//----- nvinfo : EIATTR_KPARAM_INFO
	.align		4
.L_10:
        /*0018*/ 	.byte	0x04, 0x17
        /*001a*/ 	.short	(.L_12 - .L_11)
.L_11:
        /*001c*/ 	.word	0x00000000
        /*0020*/ 	.short	0x0002
        /*0022*/ 	.short	0x0010
        /*0024*/ 	.byte	0x00, 0xf0, 0x11, 0x00


	//----- nvinfo : EIATTR_KPARAM_INFO
	.align		4
.L_12:
        /*0028*/ 	.byte	0x04, 0x17
        /*002a*/ 	.short	(.L_14 - .L_13)
.L_13:
        /*002c*/ 	.word	0x00000000
        /*0030*/ 	.short	0x0001
        /*0032*/ 	.short	0x0008
        /*0034*/ 	.byte	0x00, 0xf5, 0x21, 0x00


	//----- nvinfo : EIATTR_KPARAM_INFO
	.align		4
.L_14:
        /*0038*/ 	.byte	0x04, 0x17
        /*003a*/ 	.short	(.L_16 - .L_15)
.L_15:
        /*003c*/ 	.word	0x00000000
        /*0040*/ 	.short	0x0000
        /*0042*/ 	.short	0x0000
        /*0044*/ 	.byte	0x00, 0xf5, 0x21, 0x00


	//----- nvinfo : EIATTR_SPARSE_MMA_MASK
	.align		4
.L_16:
        /*0048*/ 	.byte	0x03, 0x50
        /*004a*/ 	.short	0x0000


	//----- nvinfo : EIATTR_MAXREG_COUNT
	.align		4
        /*004c*/ 	.byte	0x03, 0x1b
        /*004e*/ 	.short	0x00ff


	//----- nvinfo : EIATTR_NUM_BARRIERS
	.align		4
        /*0050*/ 	.byte	0x02, 0x4c
        /*0052*/ 	.byte	0x01
	.zero		1


	//----- nvinfo : EIATTR_MERCURY_ISA_VERSION
	.align		4
        /*0054*/ 	.byte	0x03, 0x5f
        /*0056*/ 	.short	0x0101


	//----- nvinfo : EIATTR_VRC_CTA_INIT_COUNT
	.align		4
        /*0058*/ 	.byte	0x02, 0x4a
	.zero		1
	.zero		1


	//----- nvinfo : EIATTR_EXIT_INSTR_OFFSETS
	.align		4
        /*005c*/ 	.byte	0x04, 0x1c
        /*005e*/ 	.short	(.L_18 - .L_17)


	//   ....[0]....
.L_17:
        /*0060*/ 	.word	0x000001f0


	//   ....[1]....
        /*0064*/ 	.word	0x00000220


	//   ....[2]....
        /*0068*/ 	.word	0x00000de0


	//----- nvinfo : EIATTR_CBANK_PARAM_SIZE
	.align		4
.L_18:
        /*006c*/ 	.byte	0x03, 0x19
        /*006e*/ 	.short	0x0018


	//----- nvinfo : EIATTR_PARAM_CBANK
	.align		4
        /*0070*/ 	.byte	0x04, 0x0a
        /*0072*/ 	.short	(.L_20 - .L_19)
	.align		4
.L_19:
        /*0074*/ 	.word	index@(.nv.constant0._Z37convolution_tiled_2D_const_mem_kernelPfS_ii)
        /*0078*/ 	.short	0x0380
        /*007a*/ 	.short	0x0018


	//----- nvinfo : EIATTR_SW_WAR
	.align		4
.L_20:
        /*007c*/ 	.byte	0x04, 0x36
        /*007e*/ 	.short	(.L_22 - .L_21)
.L_21:
        /*0080*/ 	.word	0x00000008
.L_22:


//--------------------- .nv.callgraph             --------------------------
	.section	.nv.callgraph,"",@"SHT_CUDA_CALLGRAPH"
	.align	4
	.sectionentsize	8
	.align		4
        /*0000*/ 	.word	0x00000000
	.align		4
        /*0004*/ 	.word	0xffffffff
	.align		4
        /*0008*/ 	.word	0x00000000
	.align		4
        /*000c*/ 	.word	0xfffffffe
	.align		4
        /*0010*/ 	.word	0x00000000
	.align		4
        /*0014*/ 	.word	0xfffffffd
	.align		4
        /*0018*/ 	.word	0x00000000
	.align		4
        /*001c*/ 	.word	0xfffffffc


//--------------------- .nv.constant3             --------------------------
	.section	.nv.constant3,"a",@progbits
	.align	4
.nv.constant3:
	.type		Filter,@object
	.size		Filter,(.L_0 - Filter)
Filter:
	.zero		324
.L_0:


//--------------------- .text._Z37convolution_tiled_2D_const_mem_kernelPfS_ii --------------------------
	.section	.text._Z37convolution_tiled_2D_const_mem_kernelPfS_ii,"ax",@progbits
	.align	128
        .global         _Z37convolution_tiled_2D_const_mem_kernelPfS_ii
        .type           _Z37convolution_tiled_2D_const_mem_kernelPfS_ii,@function
        .size           _Z37convolution_tiled_2D_const_mem_kernelPfS_ii,(.L_x_1 - _Z37convolution_tiled_2D_const_mem_kernelPfS_ii)
        .other          _Z37convolution_tiled_2D_const_mem_kernelPfS_ii,@"STO_CUDA_ENTRY STV_DEFAULT"
_Z37convolution_tiled_2D_const_mem_kernelPfS_ii:
.text._Z37convolution_tiled_2D_const_mem_kernelPfS_ii:
[----:B------:R-:W-:Y:S01]  /*0000*/  LDC R1, c[0x0][0x37c] ;  /* 0x0000df00ff017b82 */ /* 0x000fe20000000800 */
[----:B------:R-:W0:Y:S01]  /*0010*/  S2R R11, SR_TID.Y ;  /* 0x00000000000b7919 */ /* 0x000e220000002200 */
[----:B------:R-:W1:Y:S01]  /*0020*/  LDCU.64 UR8, c[0x0][0x390] ;  /* 0x00007200ff0877ac */ /* 0x000e620008000a00 */
[----:B------:R-:W0:Y:S01]  /*0030*/  S2R R2, SR_CTAID.Y ;  /* 0x0000000000027919 */ /* 0x000e220000002600 */
[----:B------:R-:W2:Y:S01]  /*0040*/  LDCU.64 UR6, c[0x0][0x358] ;  /* 0x00006b00ff0677ac */ /* 0x000ea20008000a00 */
[----:B------:R-:W3:Y:S01]  /*0050*/  S2R R9, SR_TID.X ;  /* 0x0000000000097919 */ /* 0x000ee20000002100 */
[----:B------:R-:W4:Y:S01]  /*0060*/  S2R R3, SR_CTAID.X ;  /* 0x0000000000037919 */ /* 0x000f220000002500 */
[----:B0-----:R-:W-:Y:S01]  /*0070*/  IMAD R2, R2, 0x18, R11 ;  /* 0x0000001802027824 */ /* 0x001fe200078e020b */
[----:B---3--:R-:W-:-:S04]  /*0080*/  IADD3 R0, PT, PT, R9, -0x4, RZ ;  /* 0xfffffffc09007810 */ /* 0x008fc80007ffe0ff */
[----:B------:R-:W-:Y:S01]  /*0090*/  IADD3 R4, PT, PT, R2, -0x4, RZ ;  /* 0xfffffffc02047810 */ /* 0x000fe20007ffe0ff */
[----:B----4-:R-:W-:-:S03]  /*00a0*/  IMAD R3, R3, 0x18, R0 ;  /* 0x0000001803037824 */ /* 0x010fc600078e0200 */
[----:B-1----:R-:W-:-:S04]  /*00b0*/  ISETP.GE.AND P0, PT, R4, UR9, PT ;  /* 0x0000000904007c0c */ /* 0x002fc8000bf06270 */
[----:B------:R-:W-:-:S04]  /*00c0*/  ISETP.LT.U32.OR P0, PT, R2, 0x4, P0 ;  /* 0x000000040200780c */ /* 0x000fc80000701470 */
[----:B------:R-:W-:-:S04]  /*00d0*/  ISETP.LT.OR P0, PT, R3, RZ, P0 ;  /* 0x000000ff0300720c */ /* 0x000fc80000701670 */
[----:B------:R-:W-:-:S13]  /*00e0*/  ISETP.GE.OR P0, PT, R3, UR8, P0 ;  /* 0x0000000803007c0c */ /* 0x000fda0008706670 */
[----:B------:R-:W0:Y:S01]  /*00f0*/  @!P0 LDC.64 R6, c[0x0][0x380] ;  /* 0x0000e000ff068b82 */ /* 0x000e220000000a00 */
[----:B------:R-:W-:-:S04]  /*0100*/  @!P0 IMAD R5, R4, UR8, R3 ;  /* 0x0000000804058c24 */ /* 0x000fc8000f8e0203 */
[----:B0-----:R-:W-:-:S06]  /*0110*/  @!P0 IMAD.WIDE R6, R5, 0x4, R6 ;  /* 0x0000000405068825 */ /* 0x001fcc00078e0206 */
[----:B--2---:R-:W2:Y:S01]  /*0120*/  @!P0 LDG.E R7, desc[UR6][R6.64] ;  /* 0x0000000606078981 */ /* 0x004ea2000c1e1900 */
[----:B------:R-:W0:Y:S01]  /*0130*/  S2UR UR5, SR_CgaCtaId ;  /* 0x00000000000579c3 */ /* 0x000e220000008800 */
[----:B------:R-:W-:Y:S01]  /*0140*/  ISETP.GE.AND P1, PT, R3, UR8, PT ;  /* 0x0000000803007c0c */ /* 0x000fe2000bf26270 */
[----:B------:R-:W-:-:S03]  /*0150*/  UMOV UR4, 0x400 ;  /* 0x0000040000047882 */ /* 0x000fc60000000000 */
[----:B------:R-:W-:-:S04]  /*0160*/  ISETP.LT.OR P1, PT, R3, RZ, P1 ;  /* 0x000000ff0300720c */ /* 0x000fc80000f21670 */
[----:B------:R-:W-:-:S04]  /*0170*/  ISETP.LT.U32.OR P1, PT, R2, 0x4, P1 ;  /* 0x000000040200780c */ /* 0x000fc80000f21470 */
[----:B------:R-:W-:Y:S01]  /*0180*/  ISETP.GE.OR P1, PT, R4, UR9, P1 ;  /* 0x0000000904007c0c */ /* 0x000fe20008f26670 */
[----:B0-----:R-:W-:-:S06]  /*0190*/  ULEA UR4, UR5, UR4, 0x18 ;  /* 0x0000000405047291 */ /* 0x001fcc000f8ec0ff */
[----:B------:R-:W-:-:S04]  /*01a0*/  LEA R2, R11, UR4, 0x7 ;  /* 0x000000040b027c11 */ /* 0x000fc8000f8e38ff */
[----:B------:R-:W-:-:S05]  /*01b0*/  LEA R2, R9, R2, 0x2 ;  /* 0x0000000209027211 */ /* 0x000fca00078e10ff */
[----:B--2---:R0:W-:Y:S04]  /*01c0*/  @!P0 STS [R2], R7 ;  /* 0x0000000702008388 */ /* 0x0041e80000000800 */
[----:B------:R0:W-:Y:S01]  /*01d0*/  @P0 STS [R2], RZ ;  /* 0x000000ff02000388 */ /* 0x0001e20000000800 */
[----:B------:R-:W-:Y:S06]  /*01e0*/  BAR.SYNC.DEFER_BLOCKING 0x0 ;  /* 0x0000000000007b1d */ /* 0x000fec0000010000 */
[----:B------:R-:W-:Y:S05]  /*01f0*/  @P1 EXIT ;  /* 0x000000000000194d */ /* 0x000fea0003800000 */
[----:B------:R-:W-:-:S04]  /*0200*/  VIADDMNMX.U32 R0, R11, 0xfffffffc, R0, !PT ;  /* 0xfffffffc0b007846 */ /* 0x000fc80007800000 */
[----:B------:R-:W-:-:S13]  /*0210*/  ISETP.GT.U32.AND P0, PT, R0, 0x17, PT ;  /* 0x000000170000780c */ /* 0x000fda0003f04070 */
[----:B------:R-:W-:Y:S05]  /*0220*/  @P0 EXIT ;  /* 0x000000000000094d */ /* 0x000fea0003800000 */
[----:B------:R-:W1:Y:S01]  /*0230*/  LDS R0, [R2+-0x210] ;  /* 0xfffdf00002007984 */ /* 0x000e620000000800 */
[----:B------:R-:W1:Y:S01]  /*0240*/  LDCU.128 UR12, c[0x3][URZ] ;  /* 0x00c00000ff0c77ac */ /* 0x000e620008000c00 */
[----:B------:R-:W-:Y:S02]  /*0250*/  IMAD R3, R4, UR8, R3 ;  /* 0x0000000804037c24 */ /* 0x000fe4000f8e0203 */
[----:B0-----:R-:W0:Y:S01]  /*0260*/  LDS R7, [R2+-0x20c] ;  /* 0xfffdf40002077984 */ /* 0x001e220000000800 */
[----:B------:R-:W2:Y:S03]  /*0270*/  LDCU.128 UR16, c[0x3][0x10] ;  /* 0x00c00200ff1077ac */ /* 0x000ea60008000c00 */
[----:B------:R-:W3:Y:S01]  /*0280*/  LDS R8, [R2+-0x208] ;  /* 0xfffdf80002087984 */ /* 0x000ee20000000800 */
[----:B------:R-:W4:Y:S03]  /*0290*/  LDCU UR4, c[0x3][0x140] ;  /* 0x00c02800ff0477ac */ /* 0x000f260008000800 */
[----:B------:R-:W5:Y:S04]  /*02a0*/  LDS R9, [R2+-0x204] ;  /* 0xfffdfc0002097984 */ /* 0x000f680000000800 */
[----:B------:R-:W2:Y:S04]  /*02b0*/  LDS R10, [R2+-0x200] ;  /* 0xfffe0000020a7984 */ /* 0x000ea80000000800 */
[----:B------:R-:W4:Y:S04]  /*02c0*/  LDS R11, [R2+-0x1fc] ;  /* 0xfffe0400020b7984 */ /* 0x000f280000000800 */
[----:B------:R-:W4:Y:S04]  /*02d0*/  LDS R12, [R2+-0x1f8] ;  /* 0xfffe0800020c7984 */ /* 0x000f280000000800 */
[----:B------:R-:W4:Y:S04]  /*02e0*/  LDS R13, [R2+-0x1f4] ;  /* 0xfffe0c00020d7984 */ /* 0x000f280000000800 */
[----:B------:R-:W4:Y:S04]  /*02f0*/  LDS R14, [R2+-0x1f0] ;  /* 0xfffe1000020e7984 */ /* 0x000f280000000800 */
[----:B------:R-:W4:Y:S01]  /*0300*/  LDS R6, [R2+-0x190] ;  /* 0xfffe700002067984 */ /* 0x000f220000000800 */
[----:B-1----:R-:W-:-:S03]  /*0310*/  FFMA R0, R0, UR12, RZ ;  /* 0x0000000c00007c23 */ /* 0x002fc600080000ff */
[----:B------:R-:W1:Y:S01]  /*0320*/  LDS R5, [R2+-0x18c] ;  /* 0xfffe740002057984 */ /* 0x000e620000000800 */
[----:B0-----:R-:W-:-:S03]  /*0330*/  FFMA R7, R7, UR13, R0 ;  /* 0x0000000d07077c23 */ /* 0x001fc60008000000 */
[----:B------:R-:W-:Y:S01]  /*0340*/  LDS R18, [R2+0x204] ;  /* 0x0002040002127984 */ /* 0x000fe20000000800 */
[----:B---3--:R-:W-:-:S03]  /*0350*/  FFMA R8, R8, UR14, R7 ;  /* 0x0000000e08087c23 */ /* 0x008fc60008000007 */
[----:B------:R-:W0:Y:S01]  /*0360*/  LDS R0, [R2+-0x188] ;  /* 0xfffe780002007984 */ /* 0x000e220000000800 */
[----:B-----5:R-:W-:-:S03]  /*0370*/  FFMA R9, R9, UR15, R8 ;  /* 0x0000000f09097c23 */ /* 0x020fc60008000008 */
[----:B------:R-:W3:Y:S01]  /*0380*/  LDS R7, [R2+-0x184] ;  /* 0xfffe7c0002077984 */ /* 0x000ee20000000800 */
[----:B------:R-:W5:Y:S01]  /*0390*/  LDCU.128 UR12, c[0x3][0x20] ;  /* 0x00c00400ff0c77ac */ /* 0x000f620008000c00 */
[----:B--2---:R-:W-:Y:S02]  /*03a0*/  FFMA R10, R10, UR16, R9 ;  /* 0x000000100a0a7c23 */ /* 0x004fe40008000009 */
[----:B------:R-:W2:Y:S02]  /*03b0*/  LDS R8, [R2+-0x180] ;  /* 0xfffe800002087984 */ /* 0x000ea40000000800 */
[----:B----4-:R-:W-:Y:S02]  /*03c0*/  FFMA R11, R11, UR17, R10 ;  /* 0x000000110b0b7c23 */ /* 0x010fe4000800000a */
[----:B------:R-:W4:Y:S02]  /*03d0*/  LDS R9, [R2+-0x17c] ;  /* 0xfffe840002097984 */ /* 0x000f240000000800 */
[----:B------:R-:W-:-:S02]  /*03e0*/  FFMA R12, R12, UR18, R11 ;  /* 0x000000120c0c7c23 */ /* 0x000fc4000800000b */
[----:B------:R-:W4:Y:S02]  /*03f0*/  LDS R10, [R2+-0x178] ;  /* 0xfffe8800020a7984 */ /* 0x000f240000000800 */
[----:B------:R-:W-:Y:S02]  /*0400*/  FFMA R13, R13, UR19, R12 ;  /* 0x000000130d0d7c23 */ /* 0x000fe4000800000c */
[----:B------:R-:W4:Y:S01]  /*0410*/  LDS R11, [R2+-0x174] ;  /* 0xfffe8c00020b7984 */ /* 0x000f220000000800 */
[----:B------:R-:W3:Y:S01]  /*0420*/  LDCU.128 UR16, c[0x3][0x30] ;  /* 0x00c00600ff1077ac */ /* 0x000ee20008000c00 */
[----:B-----5:R-:W-:Y:S02]  /*0430*/  FFMA R15, R14, UR12, R13 ;  /* 0x0000000c0e0f7c23 */ /* 0x020fe4000800000d */
[----:B------:R-:W5:Y:S02]  /*0440*/  LDS R12, [R2+-0x170] ;  /* 0xfffe9000020c7984 */ /* 0x000f640000000800 */
[----:B------:R-:W-:-:S02]  /*0450*/  FFMA R14, R6, UR13, R15 ;  /* 0x0000000d060e7c23 */ /* 0x000fc4000800000f */
[----:B------:R-:W5:Y:S04]  /*0460*/  LDS R13, [R2+-0x110] ;  /* 0xfffef000020d7984 */ /* 0x000f680000000800 */
[----:B------:R-:W5:Y:S01]  /*0470*/  LDS R6, [R2+-0x10c] ;  /* 0xfffef40002067984 */ /* 0x000f620000000800 */
[----:B-1----:R-:W-:-:S03]  /*0480*/  FFMA R15, R5, UR14, R14 ;  /* 0x0000000e050f7c23 */ /* 0x002fc6000800000e */
[----:B------:R-:W1:Y:S01]  /*0490*/  LDS R5, [R2+-0x108] ;  /* 0xfffef80002057984 */ /* 0x000e620000000800 */
[----:B0-----:R-:W-:Y:S01]  /*04a0*/  FFMA R14, R0, UR15, R15 ;  /* 0x0000000f000e7c23 */ /* 0x001fe2000800000f */
[----:B------:R-:W0:Y:S02]  /*04b0*/  LDCU.128 UR12, c[0x3][0x40] ;  /* 0x00c00800ff0c77ac */ /* 0x000e240008000c00 */
[----:B------:R-:W1:Y:S01]  /*04c0*/  LDS R0, [R2+-0x104] ;  /* 0xfffefc0002007984 */ /* 0x000e620000000800 */
[----:B---3--:R-:W-:-:S03]  /*04d0*/  FFMA R15, R7, UR16, R14 ;  /* 0x00000010070f7c23 */ /* 0x008fc6000800000e */
[----:B------:R-:W3:Y:S01]  /*04e0*/  LDS R7, [R2+-0x100] ;  /* 0xffff000002077984 */ /* 0x000ee20000000800 */
[----:B--2---:R-:W-:-:S03]  /*04f0*/  FFMA R14, R8, UR17, R15 ;  /* 0x00000011080e7c23 */ /* 0x004fc6000800000f */
[----:B------:R-:W2:Y:S01]  /*0500*/  LDS R8, [R2+-0xfc] ;  /* 0xffff040002087984 */ /* 0x000ea20000000800 */
[----:B----4-:R-:W-:-:S03]  /*0510*/  FFMA R15, R9, UR18, R14 ;  /* 0x00000012090f7c23 */ /* 0x010fc6000800000e */
[----:B------:R-:W4:Y:S01]  /*0520*/  LDS R9, [R2+-0xf8] ;  /* 0xffff080002097984 */ /* 0x000f220000000800 */
[----:B------:R-:W-:Y:S01]  /*0530*/  FFMA R14, R10, UR19, R15 ;  /* 0x000000130a0e7c23 */ /* 0x000fe2000800000f */
[----:B------:R-:W1:Y:S02]  /*0540*/  LDCU.128 UR16, c[0x3][0x50] ;  /* 0x00c00a00ff1077ac */ /* 0x000e640008000c00 */
[----:B------:R-:W4:Y:S01]  /*0550*/  LDS R10, [R2+-0xf4] ;  /* 0xffff0c00020a7984 */ /* 0x000f220000000800 */
[----:B0-----:R-:W-:-:S03]  /*0560*/  FFMA R15, R11, UR12, R14 ;  /* 0x0000000c0b0f7c23 */ /* 0x001fc6000800000e */
[----:B------:R-:W0:Y:S01]  /*0570*/  LDS R11, [R2+-0xf0] ;  /* 0xffff1000020b7984 */ /* 0x000e220000000800 */
[----:B-----5:R-:W-:-:S03]  /*0580*/  FFMA R14, R12, UR13, R15 ;  /* 0x0000000d0c0e7c23 */ /* 0x020fc6000800000f */
[----:B------:R-:W5:Y:S01]  /*0590*/  LDS R12, [R2+-0x90] ;  /* 0xffff7000020c7984 */ /* 0x000f620000000800 */
[----:B------:R-:W-:-:S03]  /*05a0*/  FFMA R15, R13, UR14, R14 ;  /* 0x0000000e0d0f7c23 */ /* 0x000fc6000800000e */
[----:B------:R-:W5:Y:S01]  /*05b0*/  LDS R13, [R2+-0x8c] ;  /* 0xffff7400020d7984 */ /* 0x000f620000000800 */
[----:B------:R-:W-:Y:S01]  /*05c0*/  FFMA R14, R6, UR15, R15 ;  /* 0x0000000f060e7c23 */ /* 0x000fe2000800000f */
[----:B------:R-:W4:Y:S02]  /*05d0*/  LDCU.128 UR12, c[0x3][0x60] ;  /* 0x00c00c00ff0c77ac */ /* 0x000f240008000c00 */
[----:B------:R-:W5:Y:S01]  /*05e0*/  LDS R6, [R2+-0x88] ;  /* 0xffff780002067984 */ /* 0x000f620000000800 */
[----:B-1----:R-:W-:-:S03]  /*05f0*/  FFMA R15, R5, UR16, R14 ;  /* 0x00000010050f7c23 */ /* 0x002fc6000800000e */
[----:B------:R-:W1:Y:S01]  /*0600*/  LDS R5, [R2+-0x84] ;  /* 0xffff7c0002057984 */ /* 0x000e620000000800 */
[----:B------:R-:W-:-:S03]  /*0610*/  FFMA R14, R0, UR17, R15 ;  /* 0x00000011000e7c23 */ /* 0x000fc6000800000f */
[----:B------:R-:W-:Y:S01]  /*0620*/  LDS R20, [R2+0x20c] ;  /* 0x00020c0002147984 */ /* 0x000fe20000000800 */
[----:B---3--:R-:W-:-:S03]  /*0630*/  FFMA R15, R7, UR18, R14 ;  /* 0x00000012070f7c23 */ /* 0x008fc6000800000e */
[----:B------:R-:W3:Y:S01]  /*0640*/  LDS R0, [R2+-0x80] ;  /* 0xffff800002007984 */ /* 0x000ee20000000800 */
[----:B--2---:R-:W-:-:S03]  /*0650*/  FFMA R14, R8, UR19, R15 ;  /* 0x00000013080e7c23 */ /* 0x004fc6000800000f */
[----:B------:R-:W2:Y:S01]  /*0660*/  LDS R7, [R2+-0x7c] ;  /* 0xffff840002077984 */ /* 0x000ea20000000800 */
[----:B------:R-:W5:Y:S01]  /*0670*/  LDCU.128 UR16, c[0x3][0x70] ;  /* 0x00c00e00ff1077ac */ /* 0x000f620008000c00 */
[----:B----4-:R-:W-:Y:S02]  /*0680*/  FFMA R15, R9, UR12, R14 ;  /* 0x0000000c090f7c23 */ /* 0x010fe4000800000e */
[----:B------:R-:W4:Y:S02]  /*0690*/  LDS R8, [R2+-0x78] ;  /* 0xffff880002087984 */ /* 0x000f240000000800 */
[----:B------:R-:W-:Y:S02]  /*06a0*/  FFMA R14, R10, UR13, R15 ;  /* 0x0000000d0a0e7c23 */ /* 0x000fe4000800000f */
[----:B------:R-:W4:Y:S02]  /*06b0*/  LDS R9, [R2+-0x74] ;  /* 0xffff8c0002097984 */ /* 0x000f240000000800 */
[----:B0-----:R-:W-:-:S02]  /*06c0*/  FFMA R15, R11, UR14, R14 ;  /* 0x0000000e0b0f7c23 */ /* 0x001fc4000800000e */
[----:B------:R-:W0:Y:S02]  /*06d0*/  LDS R10, [R2+-0x70] ;  /* 0xffff9000020a7984 */ /* 0x000e240000000800 */
[----:B-----5:R-:W-:Y:S02]  /*06e0*/  FFMA R14, R12, UR15, R15 ;  /* 0x0000000f0c0e7c23 */ /* 0x020fe4000800000f */
[----:B------:R-:W5:Y:S01]  /*06f0*/  LDS R11, [R2+-0x10] ;  /* 0xfffff000020b7984 */ /* 0x000f620000000800 */
[----:B------:R-:W2:Y:S01]  /*0700*/  LDCU.128 UR12, c[0x3][0x80] ;  /* 0x00c01000ff0c77ac */ /* 0x000ea20008000c00 */
[----:B------:R-:W-:Y:S02]  /*0710*/  FFMA R15, R13, UR16, R14 ;  /* 0x000000100d0f7c23 */ /* 0x000fe4000800000e */
[----:B------:R-:W5:Y:S02]  /*0720*/  LDS R12, [R2+-0xc] ;  /* 0xfffff400020c7984 */ /* 0x000f640000000800 */
[----:B------:R-:W-:-:S02]  /*0730*/  FFMA R14, R6, UR17, R15 ;  /* 0x00000011060e7c23 */ /* 0x000fc4000800000f */
[----:B------:R-:W5:Y:S02]  /*0740*/  LDS R13, [R2+-0x8] ;  /* 0xfffff800020d7984 */ /* 0x000f640000000800 */
[----:B-1----:R-:W-:Y:S02]  /*0750*/  FFMA R15, R5, UR18, R14 ;  /* 0x00000012050f7c23 */ /* 0x002fe4000800000e */
[----:B------:R-:W1:Y:S04]  /*0760*/  LDS R6, [R2+-0x4] ;  /* 0xfffffc0002067984 */ /* 0x000e680000000800 */
[----:B------:R-:W1:Y:S01]  /*0770*/  LDS R5, [R2] ;  /* 0x0000000002057984 */ /* 0x000e620000000800 */
[----:B---3--:R-:W-:Y:S01]  /*0780*/  FFMA R14, R0, UR19, R15 ;  /* 0x00000013000e7c23 */ /* 0x008fe2000800000f */
[----:B------:R-:W5:Y:S02]  /*0790*/  LDCU.128 UR16, c[0x3][0x90] ;  /* 0x00c01200ff1077ac */ /* 0x000f640008000c00 */
[----:B------:R-:W3:Y:S01]  /*07a0*/  LDS R0, [R2+0x4] ;  /* 0x0000040002007984 */ /* 0x000ee20000000800 */
[----:B--2---:R-:W-:-:S03]  /*07b0*/  FFMA R15, R7, UR12, R14 ;  /* 0x0000000c070f7c23 */ /* 0x004fc6000800000e */
[----:B------:R-:W2:Y:S01]  /*07c0*/  LDS R7, [R2+0x8] ;  /* 0x0000080002077984 */ /* 0x000ea20000000800 */
[----:B----4-:R-:W-:-:S03]  /*07d0*/  FFMA R14, R8, UR13, R15 ;  /* 0x0000000d080e7c23 */ /* 0x010fc6000800000f */
[----:B------:R-:W4:Y:S01]  /*07e0*/  LDS R8, [R2+0xc] ;  /* 0x00000c0002087984 */ /* 0x000f220000000800 */
[----:B------:R-:W-:-:S03]  /*07f0*/  FFMA R15, R9, UR14, R14 ;  /* 0x0000000e090f7c23 */ /* 0x000fc6000800000e */
[----:B------:R-:W4:Y:S01]  /*0800*/  LDS R9, [R2+0x10] ;  /* 0x0000100002097984 */ /* 0x000f220000000800 */
[----:B0-----:R-:W-:Y:S01]  /*0810*/  FFMA R14, R10, UR15, R15 ;  /* 0x0000000f0a0e7c23 */ /* 0x001fe2000800000f */
[----:B------:R-:W0:Y:S02]  /*0820*/  LDCU.128 UR12, c[0x3][0xa0] ;  /* 0x00c01400ff0c77ac */ /* 0x000e240008000c00 */
[----:B------:R-:W4:Y:S01]  /*0830*/  LDS R10, [R2+0x70] ;  /* 0x00007000020a7984 */ /* 0x000f220000000800 */
[----:B-----5:R-:W-:-:S03]  /*0840*/  FFMA R15, R11, UR16, R14 ;  /* 0x000000100b0f7c23 */ /* 0x020fc6000800000e */
[----:B------:R-:W5:Y:S01]  /*0850*/  LDS R11, [R2+0x74] ;  /* 0x00007400020b7984 */ /* 0x000f620000000800 */
[----:B------:R-:W-:-:S03]  /*0860*/  FFMA R14, R12, UR17, R15 ;  /* 0x000000110c0e7c23 */ /* 0x000fc6000800000f */
[----:B------:R-:W5:Y:S01]  /*0870*/  LDS R12, [R2+0x78] ;  /* 0x00007800020c7984 */ /* 0x000f620000000800 */
[----:B------:R-:W-:-:S03]  /*0880*/  FFMA R15, R13, UR18, R14 ;  /* 0x000000120d0f7c23 */ /* 0x000fc6000800000e */
[----:B------:R-:W5:Y:S01]  /*0890*/  LDS R13, [R2+0x7c] ;  /* 0x00007c00020d7984 */ /* 0x000f620000000800 */
[----:B-1----:R-:W-:Y:S01]  /*08a0*/  FFMA R14, R6, UR19, R15 ;  /* 0x00000013060e7c23 */ /* 0x002fe2000800000f */
[----:B------:R-:W1:Y:S02]  /*08b0*/  LDCU.128 UR16, c[0x3][0xb0] ;  /* 0x00c01600ff1077ac */ /* 0x000e640008000c00 */
[----:B------:R-:W5:Y:S01]  /*08c0*/  LDS R6, [R2+0x80] ;  /* 0x0000800002067984 */ /* 0x000f620000000800 */
[----:B0-----:R-:W-:-:S03]  /*08d0*/  FFMA R15, R5, UR12, R14 ;  /* 0x0000000c050f7c23 */ /* 0x001fc6000800000e */
[----:B------:R-:W0:Y:S01]  /*08e0*/  LDS R5, [R2+0x84] ;  /* 0x0000840002057984 */ /* 0x000e220000000800 */
[----:B---3--:R-:W-:-:S03]  /*08f0*/  FFMA R14, R0, UR13, R15 ;  /* 0x0000000d000e7c23 */ /* 0x008fc6000800000f */
[----:B------:R-:W3:Y:S01]  /*0900*/  LDS R0, [R2+0x88] ;  /* 0x0000880002007984 */ /* 0x000ee20000000800 */
[----:B--2---:R-:W-:-:S03]  /*0910*/  FFMA R15, R7, UR14, R14 ;  /* 0x0000000e070f7c23 */ /* 0x004fc6000800000e */
[----:B------:R-:W2:Y:S01]  /*0920*/  LDS R7, [R2+0x8c] ;  /* 0x00008c0002077984 */ /* 0x000ea20000000800 */
[----:B----4-:R-:W-:Y:S01]  /*0930*/  FFMA R14, R8, UR15, R15 ;  /* 0x0000000f080e7c23 */ /* 0x010fe2000800000f */
[----:B------:R-:W4:Y:S02]  /*0940*/  LDCU.128 UR12, c[0x3][0xc0] ;  /* 0x00c01800ff0c77ac */ /* 0x000f240008000c00 */
[----:B------:R-:W2:Y:S01]  /*0950*/  LDS R8, [R2+0x90] ;  /* 0x0000900002087984 */ /* 0x000ea20000000800 */
[----:B-1----:R-:W-:-:S03]  /*0960*/  FFMA R15, R9, UR16, R14 ;  /* 0x00000010090f7c23 */ /* 0x002fc6000800000e */
[----:B------:R-:W1:Y:S01]  /*0970*/  LDS R9, [R2+0xf0] ;  /* 0x0000f00002097984 */ /* 0x000e620000000800 */
[----:B------:R-:W-:-:S03]  /*0980*/  FFMA R14, R10, UR17, R15 ;  /* 0x000000110a0e7c23 */ /* 0x000fc6000800000f */
[----:B------:R-:W1:Y:S01]  /*0990*/  LDS R10, [R2+0xf4] ;  /* 0x0000f400020a7984 */ /* 0x000e620000000800 */
[----:B-----5:R-:W-:-:S03]  /*09a0*/  FFMA R15, R11, UR18, R14 ;  /* 0x000000120b0f7c23 */ /* 0x020fc6000800000e */
[----:B------:R-:W5:Y:S01]  /*09b0*/  LDS R11, [R2+0xf8] ;  /* 0x0000f800020b7984 */ /* 0x000f620000000800 */
[----:B------:R-:W-:Y:S01]  /*09c0*/  FFMA R14, R12, UR19, R15 ;  /* 0x000000130c0e7c23 */ /* 0x000fe2000800000f */
[----:B------:R-:W2:Y:S02]  /*09d0*/  LDCU.128 UR16, c[0x3][0xd0] ;  /* 0x00c01a00ff1077ac */ /* 0x000ea40008000c00 */
[----:B------:R-:W5:Y:S01]  /*09e0*/  LDS R12, [R2+0xfc] ;  /* 0x0000fc00020c7984 */ /* 0x000f620000000800 */
[----:B----4-:R-:W-:-:S03]  /*09f0*/  FFMA R15, R13, UR12, R14 ;  /* 0x0000000c0d0f7c23 */ /* 0x010fc6000800000e */
[----:B------:R-:W4:Y:S01]  /*0a00*/  LDS R13, [R2+0x100] ;  /* 0x00010000020d7984 */ /* 0x000f220000000800 */
[----:B------:R-:W-:-:S03]  /*0a10*/  FFMA R14, R6, UR13, R15 ;  /* 0x0000000d060e7c23 */ /* 0x000fc6000800000f */
[----:B------:R-:W4:Y:S01]  /*0a20*/  LDS R6, [R2+0x104] ;  /* 0x0001040002067984 */ /* 0x000f220000000800 */
[----:B0-----:R-:W-:-:S03]  /*0a30*/  FFMA R15, R5, UR14, R14 ;  /* 0x0000000e050f7c23 */ /* 0x001fc6000800000e */
[----:B------:R-:W0:Y:S01]  /*0a40*/  LDS R5, [R2+0x108] ;  /* 0x0001080002057984 */ /* 0x000e220000000800 */
[----:B---3--:R-:W-:Y:S01]  /*0a50*/  FFMA R14, R0, UR15, R15 ;  /* 0x0000000f000e7c23 */ /* 0x008fe2000800000f */
[----:B------:R-:W5:Y:S02]  /*0a60*/  LDCU.128 UR12, c[0x3][0xe0] ;  /* 0x00c01c00ff0c77ac */ /* 0x000f640008000c00 */
[----:B------:R-:W3:Y:S01]  /*0a70*/  LDS R0, [R2+0x10c] ;  /* 0x00010c0002007984 */ /* 0x000ee20000000800 */
[----:B--2---:R-:W-:-:S03]  /*0a80*/  FFMA R15, R7, UR16, R14 ;  /* 0x00000010070f7c23 */ /* 0x004fc6000800000e */
[----:B------:R-:W2:Y:S01]  /*0a90*/  LDS R7, [R2+0x110] ;  /* 0x0001100002077984 */ /* 0x000ea20000000800 */
[----:B------:R-:W-:-:S03]  /*0aa0*/  FFMA R14, R8, UR17, R15 ;  /* 0x00000011080e7c23 */ /* 0x000fc6000800000f */
[----:B------:R-:W2:Y:S01]  /*0ab0*/  LDS R8, [R2+0x170] ;  /* 0x0001700002087984 */ /* 0x000ea20000000800 */
[----:B-1----:R-:W-:-:S03]  /*0ac0*/  FFMA R15, R9, UR18, R14 ;  /* 0x00000012090f7c23 */ /* 0x002fc6000800000e */
[----:B------:R-:W1:Y:S01]  /*0ad0*/  LDS R9, [R2+0x174] ;  /* 0x0001740002097984 */ /* 0x000e620000000800 */
[----:B------:R-:W-:Y:S01]  /*0ae0*/  FFMA R14, R10, UR19, R15 ;  /* 0x000000130a0e7c23 */ /* 0x000fe2000800000f */
[----:B------:R-:W0:Y:S02]  /*0af0*/  LDCU.128 UR16, c[0x3][0xf0] ;  /* 0x00c01e00ff1077ac */ /* 0x000e240008000c00 */
[----:B------:R-:W1:Y:S01]  /*0b00*/  LDS R10, [R2+0x178] ;  /* 0x00017800020a7984 */ /* 0x000e620000000800 */
[----:B-----5:R-:W-:-:S03]  /*0b10*/  FFMA R15, R11, UR12, R14 ;  /* 0x0000000c0b0f7c23 */ /* 0x020fc6000800000e */
[----:B------:R-:W5:Y:S01]  /*0b20*/  LDS R11, [R2+0x17c] ;  /* 0x00017c00020b7984 */ /* 0x000f620000000800 */
[----:B------:R-:W-:-:S03]  /*0b30*/  FFMA R14, R12, UR13, R15 ;  /* 0x0000000d0c0e7c23 */ /* 0x000fc6000800000f */
[----:B------:R-:W5:Y:S01]  /*0b40*/  LDS R12, [R2+0x180] ;  /* 0x00018000020c7984 */ /* 0x000f620000000800 */
[----:B----4-:R-:W-:-:S03]  /*0b50*/  FFMA R15, R13, UR14, R14 ;  /* 0x0000000e0d0f7c23 */ /* 0x010fc6000800000e */
[----:B------:R-:W4:Y:S01]  /*0b60*/  LDS R13, [R2+0x184] ;  /* 0x00018400020d7984 */ /* 0x000f220000000800 */
[----:B------:R-:W-:Y:S01]  /*0b70*/  FFMA R14, R6, UR15, R15 ;  /* 0x0000000f060e7c23 */ /* 0x000fe2000800000f */
[----:B------:R-:W1:Y:S02]  /*0b80*/  LDCU.128 UR12, c[0x3][0x100] ;  /* 0x00c02000ff0c77ac */ /* 0x000e640008000c00 */
[----:B------:R-:W4:Y:S01]  /*0b90*/  LDS R6, [R2+0x188] ;  /* 0x0001880002067984 */ /* 0x000f220000000800 */
[----:B0-----:R-:W-:-:S03]  /*0ba0*/  FFMA R15, R5, UR16, R14 ;  /* 0x00000010050f7c23 */ /* 0x001fc6000800000e */
[----:B------:R-:W0:Y:S01]  /*0bb0*/  LDS R5, [R2+0x18c] ;  /* 0x00018c0002057984 */ /* 0x000e220000000800 */
[----:B---3--:R-:W-:-:S03]  /*0bc0*/  FFMA R14, R0, UR17, R15 ;  /* 0x00000011000e7c23 */ /* 0x008fc6000800000f */
[----:B------:R-:W3:Y:S01]  /*0bd0*/  LDS R0, [R2+0x190] ;  /* 0x0001900002007984 */ /* 0x000ee20000000800 */
[----:B--2---:R-:W-:-:S03]  /*0be0*/  FFMA R7, R7, UR18, R14 ;  /* 0x0000001207077c23 */ /* 0x004fc6000800000e */
[----:B------:R-:W2:Y:S01]  /*0bf0*/  LDS R14, [R2+0x1f0] ;  /* 0x0001f000020e7984 */ /* 0x000ea20000000800 */
[----:B------:R-:W-:Y:S01]  /*0c00*/  FFMA R16, R8, UR19, R7 ;  /* 0x0000001308107c23 */ /* 0x000fe20008000007 */
        /* <DEDUP_REMOVED lines=9> */
[----:B------:R-:W2:Y:S03]  /*0ca0*/  LDCU.128 UR12, c[0x3][0x120] ;  /* 0x00c02400ff0c77ac */ /* 0x000ea60008000c00 */
[----:B----4-:R-:W-:Y:S02]  /*0cb0*/  FFMA R13, R13, UR16, R12 ;  /* 0x000000100d0d7c23 */ /* 0x010fe4000800000c */
[----:B------:R-:W4:Y:S02]  /*0cc0*/  LDS R12, [R2+0x208] ;  /* 0x00020800020c7984 */ /* 0x000f240000000800 */
[----:B------:R-:W-:-:S04]  /*0cd0*/  FFMA R6, R6, UR17, R13 ;  /* 0x0000001106067c23 */ /* 0x000fc8000800000d */
[----:B0-----:R-:W-:Y:S02]  /*0ce0*/  FFMA R5, R5, UR18, R6 ;  /* 0x0000001205057c23 */ /* 0x001fe40008000006 */
[----:B------:R-:W0:Y:S02]  /*0cf0*/  LDS R6, [R2+0x210] ;  /* 0x0002100002067984 */ /* 0x000e240000000800 */
[----:B---3--:R-:W-:Y:S01]  /*0d00*/  FFMA R5, R0, UR19, R5 ;  /* 0x0000001300057c23 */ /* 0x008fe20008000005 */
[----:B------:R-:W5:Y:S03]  /*0d10*/  LDCU.128 UR16, c[0x3][0x130] ;  /* 0x00c02600ff1077ac */ /* 0x000f660008000c00 */
[----:B--2---:R-:W-:-:S04]  /*0d20*/  FFMA R5, R14, UR12, R5 ;  /* 0x0000000c0e057c23 */ /* 0x004fc80008000005 */
[----:B------:R-:W-:Y:S02]  /*0d30*/  FFMA R0, R8, UR13, R5 ;  /* 0x0000000d08007c23 */ /* 0x000fe40008000005 */
[----:B------:R-:W2:Y:S02]  /*0d40*/  LDC.64 R8, c[0x0][0x388] ;  /* 0x0000e200ff087b82 */ /* 0x000ea40000000a00 */
[----:B-1----:R-:W-:-:S04]  /*0d50*/  FFMA R7, R7, UR14, R0 ;  /* 0x0000000e07077c23 */ /* 0x002fc80008000000 */
[----:B------:R-:W-:-:S04]  /*0d60*/  FFMA R7, R10, UR15, R7 ;  /* 0x0000000f0a077c23 */ /* 0x000fc80008000007 */
[----:B-----5:R-:W-:-:S04]  /*0d70*/  FFMA R7, R16, UR16, R7 ;  /* 0x0000001010077c23 */ /* 0x020fc80008000007 */
[----:B------:R-:W-:-:S04]  /*0d80*/  FFMA R7, R18, UR17, R7 ;  /* 0x0000001112077c23 */ /* 0x000fc80008000007 */
[----:B----4-:R-:W-:-:S04]  /*0d90*/  FFMA R7, R12, UR18, R7 ;  /* 0x000000120c077c23 */ /* 0x010fc80008000007 */
[----:B------:R-:W-:Y:S01]  /*0da0*/  FFMA R7, R20, UR19, R7 ;  /* 0x0000001314077c23 */ /* 0x000fe20008000007 */
[----:B--2---:R-:W-:-:S04]  /*0db0*/  IMAD.WIDE R8, R3, 0x4, R8 ;  /* 0x0000000403087825 */ /* 0x004fc800078e0208 */
[----:B0-----:R-:W-:-:S05]  /*0dc0*/  FFMA R7, R6, UR4, R7 ;  /* 0x0000000406077c23 */ /* 0x001fca0008000007 */
[----:B------:R-:W-:Y:S01]  /*0dd0*/  STG.E desc[UR6][R8.64], R7 ;  /* 0x0000000708007986 */ /* 0x000fe2000c101906 */
[----:B------:R-:W-:Y:S05]  /*0de0*/  EXIT ;  /* 0x000000000000794d */ /* 0x000fea0003800000 */
.L_x_0:
[----:B------:R-:W-:-:S00]  /*0df0*/  BRA `(.L_x_0) ;  /* 0xfffffffc00fc7947 */ /* 0x000fc0000383ffff */
[----:B------:R-:W-:-:S00]  /*0e00*/  NOP ;  /* 0x0000000000007918 */ /* 0x000fc00000000000 */
[----:B------:R-:W-:-:S00]  /*0e10*/  NOP ;  /* 0x0000000000007918 */ /* 0x000fc00000000000 */
[----:B------:R-:W-:-:S00]  /*0e20*/  NOP ;  /* 0x0000000000007918 */ /* 0x000fc00000000000 */
[----:B------:R-:W-:-:S00]  /*0e30*/  NOP ;  /* 0x0000000000007918 */ /* 0x000fc00000000000 */
[----:B------:R-:W-:-:S00]  /*0e40*/  NOP ;  /* 0x0000000000007918 */ /* 0x000fc00000000000 */
[----:B------:R-:W-:-:S00]  /*0e50*/  NOP ;  /* 0x0000000000007918 */ /* 0x000fc00000000000 */
[----:B------:R-:W-:-:S00]  /*0e60*/  NOP ;  /* 0x0000000000007918 */ /* 0x000fc00000000000 */
[----:B------:R-:W-:-:S00]  /*0e70*/  NOP ;  /* 0x0000000000007918 */ /* 0x000fc00000000000 */
.L_x_1:


//--------------------- .nv.shared._Z37convolution_tiled_2D_const_mem_kernelPfS_ii --------------------------
	.section	.nv.shared._Z37convolution_tiled_2D_const_mem_kernelPfS_ii,"aw",@nobits
	.sectionflags	@""
	.align	4
.nv.shared._Z37convolution_tiled_2D_const_mem_kernelPfS_ii:
	.zero		5120


//--------------------- .nv.shared.reserved.0     --------------------------
	.section	.nv.shared.reserved.0,"aw",@nobits
	.weak		__nv_reservedSMEM_offset_0_alias
	.size		__nv_reservedSMEM_offset_0_alias, 0, 64
	.other		__nv_reservedSMEM_offset_0_alias,@"STO_CUDA_RESERVED_SHARED STV_DEFAULT"
__nv_reservedSMEM_offset_0_alias:
	.zero		0
	.zero		64


//--------------------- .nv.constant0._Z37convolution_tiled_2D_const_mem_kernelPfS_ii --------------------------
	.section	.nv.constant0._Z37convolution_tiled_2D_const_mem_kernelPfS_ii,"a",@progbits
	.sectionflags	@""
	.align	4
.nv.constant0._Z37convolution_tiled_2D_const_mem_kernelPfS_ii:
	.zero		920


//--------------------- SYMBOLS --------------------------

	.type		.nv.reservedSmem.offset0,@object
	.size		.nv.reservedSmem.offset0,0x4
	.type		.nv.reservedSmem.cap,@object
	.size		.nv.reservedSmem.cap,0x4
